//
// Generated by NVIDIA NVVM Compiler
//
// Compiler Build ID: CL-36424714
// Cuda compilation tools, release 13.0, V13.0.88
// Based on NVVM 20.0.0
//

.version 9.0
.target sm_100
.address_size 64

	// .globl	_Z6searchmm
.extern .func  (.param .b32 func_retval0) vprintf
(
	.param .b64 vprintf_param_0,
	.param .b64 vprintf_param_1
)
;
.global .align 1 .b8 $str[18] = {83, 101, 101, 100, 32, 37, 108, 117, 32, 119, 105, 116, 104, 32, 37, 100, 10};

.visible .entry _Z6searchmm(
	.param .u64 _Z6searchmm_param_0,
	.param .u64 _Z6searchmm_param_1
)
{
	.local .align 8 .b8 	__local_depot0[16];
	.reg .b64 	%SP;
	.reg .b64 	%SPL;
	.reg .pred 	%p<5>;
	.reg .b32 	%r<25>;
	.reg .b64 	%rd<48>;
	.reg .b64 	%fd<3>;

	mov.u64 	%SPL, __local_depot0;
	cvta.local.u64 	%SP, %SPL;
	ld.param.u64 	%rd15, [_Z6searchmm_param_0];
	ld.param.u64 	%rd14, [_Z6searchmm_param_1];
	mov.u32 	%r4, %ctaid.x;
	mov.u32 	%r5, %ntid.x;
	mov.u32 	%r6, %tid.x;
	mad.lo.s32 	%r7, %r4, %r5, %r6;
	cvt.u64.u32 	%rd16, %r7;
	mov.u32 	%r8, %nctaid.x;
	mul.lo.s32 	%r1, %r8, %r5;
	add.s64 	%rd45, %rd15, %rd16;
	setp.ge.u64 	%p1, %rd45, %rd14;
	@%p1 bra 	$L__BB0_8;
	add.u64 	%rd17, %SP, 0;
	add.u64 	%rd2, %SPL, 0;
	cvt.u64.u32 	%rd3, %r1;
$L__BB0_2:
	xor.b64  	%rd18, %rd45, 7640891576956012809;
	add.s64 	%rd19, %rd18, -7046029254386353131;
	xor.b64  	%rd20, %rd45, -8182977752286681915;
	shr.u64 	%rd21, %rd20, 30;
	xor.b64  	%rd22, %rd21, %rd20;
	mul.lo.s64 	%rd23, %rd22, -4658895280553007687;
	shr.u64 	%rd24, %rd23, 27;
	xor.b64  	%rd25, %rd24, %rd23;
	mul.lo.s64 	%rd26, %rd25, -7723592293110705685;
	shr.u64 	%rd27, %rd26, 31;
	xor.b64  	%rd47, %rd27, %rd26;
	xor.b64  	%rd28, %rd19, 2417237254065537283;
	shr.u64 	%rd29, %rd28, 30;
	xor.b64  	%rd30, %rd29, %rd28;
	mul.lo.s64 	%rd31, %rd30, -4658895280553007687;
	shr.u64 	%rd32, %rd31, 27;
	xor.b64  	%rd33, %rd32, %rd31;
	mul.lo.s64 	%rd34, %rd33, -7723592293110705685;
	shr.u64 	%rd35, %rd34, 31;
	xor.b64  	%rd46, %rd35, %rd34;
	mov.b32 	%r24, 0;
$L__BB0_3:
	add.s64 	%rd36, %rd47, %rd46;
	mov.b64 	{%r10, %r11}, %rd36;
	shf.l.wrap.b32 	%r12, %r10, %r11, 17;
	shf.l.wrap.b32 	%r13, %r11, %r10, 17;
	mov.b64 	%rd37, {%r13, %r12};
	add.s64 	%rd38, %rd37, %rd47;
	xor.b64  	%rd9, %rd47, %rd46;
	mov.b64 	{%r14, %r15}, %rd47;
	shf.l.wrap.b32 	%r16, %r15, %r14, 17;
	shf.l.wrap.b32 	%r17, %r14, %r15, 17;
	mov.b64 	%rd39, {%r17, %r16};
	shl.b64 	%rd40, %rd9, 21;
	xor.b64  	%rd10, %rd39, %rd40;
	shr.u64 	%rd41, %rd38, 11;
	cvt.rn.f64.u64 	%fd1, %rd41;
	mul.f64 	%fd2, %fd1, 0d3CA0000000000000;
	setp.geu.f64 	%p2, %fd2, 0d3FA999999999999A;
	@%p2 bra 	$L__BB0_5;
	mov.b64 	{%r18, %r19}, %rd9;
	shf.l.wrap.b32 	%r20, %r18, %r19, 28;
	shf.l.wrap.b32 	%r21, %r19, %r18, 28;
	mov.b64 	%rd46, {%r21, %r20};
	add.s32 	%r24, %r24, 1;
	xor.b64  	%rd47, %rd10, %rd9;
	bra.uni 	$L__BB0_3;
$L__BB0_5:
	setp.lt.u32 	%p3, %r24, 8;
	@%p3 bra 	$L__BB0_7;
	st.local.u64 	[%rd2], %rd45;
	st.local.u32 	[%rd2+8], %r24;
	mov.u64 	%rd42, $str;
	cvta.global.u64 	%rd43, %rd42;
	{ // callseq 0, 0
	.param .b64 param0;
	st.param.b64 	[param0], %rd43;
	.param .b64 param1;
	st.param.b64 	[param1], %rd17;
	.param .b32 retval0;
	call.uni (retval0), 
	vprintf, 
	(
	param0, 
	param1
	);
	ld.param.b32 	%r22, [retval0];
	} // callseq 0
$L__BB0_7:
	add.s64 	%rd45, %rd45, %rd3;
	setp.lt.u64 	%p4, %rd45, %rd14;
	@%p4 bra 	$L__BB0_2;
$L__BB0_8:
	ret;

}


// ===== COMPILED SASS (sm_100) =====

	.target	sm_100

	.elftype	@"ET_EXEC"


//--------------------- .note.nv.tkinfo           --------------------------
	.section	.note.nv.tkinfo,"",@"SHT_NOTE"
	.sectionflags	@"SHF_NOTE_NV_TKINFO"
	.tkinfo
        /*0018*/ 	.word	0x00000002
        /*0030*/ 	.string	""
        /*0030*/ 	.string	"ptxas"
        /*0030*/ 	.string	"Cuda compilation tools, release 13.0, V13.0.88"
        /*0030*/ 	.string	"Build cuda_13.0.r13.0/compiler.36424714_0"
        /*0030*/ 	.string	"-arch sm_100 -m 64 "



//--------------------- .note.nv.cuinfo           --------------------------
	.section	.note.nv.cuinfo,"",@"SHT_NOTE"
	.sectionflags	@"SHF_NOTE_NV_CUINFO"
        /*0018*/ 	.short	0x0002
        /*001a*/ 	.short	0x0064
        /*001c*/ 	.short	0x0082
	.zero		2


//--------------------- .nv.info                  --------------------------
	.section	.nv.info,"",@"SHT_CUDA_INFO"
	.align	4


	//----- nvinfo : EIATTR_REGCOUNT
	.align		4
        /*0000*/ 	.byte	0x04, 0x2f
        /*0002*/ 	.short	(.L_2 - .L_1)
	.align		4
.L_1:
        /*0004*/ 	.word	index@(_Z6searchmm)
        /*0008*/ 	.word	0x00000018


	//----- nvinfo : EIATTR_FRAME_SIZE
	.align		4
.L_2:
        /*000c*/ 	.byte	0x04, 0x11
        /*000e*/ 	.short	(.L_4 - .L_3)
	.align		4
.L_3:
        /*0010*/ 	.word	index@(_Z6searchmm)
        /*0014*/ 	.word	0x00000010


	//----- nvinfo : EIATTR_MIN_STACK_SIZE
	.align		4
.L_4:
        /*0018*/ 	.byte	0x04, 0x12
        /*001a*/ 	.short	(.L_6 - .L_5)
	.align		4
.L_5:
        /*001c*/ 	.word	index@(_Z6searchmm)
        /*0020*/ 	.word	0x00000010
.L_6:


//--------------------- .nv.compat                --------------------------
	.section	.nv.compat,"",@"SHT_CUDA_COMPAT_INFO"
	.align	4
        /*0000*/ 	.byte	0x02, 0x09, 0x00, 0x00, 0x02, 0x02, 0x01, 0x00, 0x02, 0x05, 0x05, 0x00, 0x03, 0x07, 0x01, 0x01
        /*0010*/ 	.byte	0x02, 0x03, 0x00, 0x00, 0x02, 0x06, 0x01, 0x00, 0x04, 0x0b, 0x08, 0x00, 0x01, 0x00, 0x00, 0x00
        /*0020*/ 	.byte	0x00, 0x00, 0x00, 0x00


//--------------------- .nv.info._Z6searchmm      --------------------------
	.section	.nv.info._Z6searchmm,"",@"SHT_CUDA_INFO"
	.sectionflags	@""
	.align	4


	//----- nvinfo : EIATTR_CUDA_API_VERSION
	.align		4
        /*0000*/ 	.byte	0x04, 0x37
        /*0002*/ 	.short	(.L_8 - .L_7)
.L_7:
        /*0004*/ 	.word	0x00000082


	//----- nvinfo : EIATTR_KPARAM_INFO
	.align		4
.L_8:
        /*0008*/ 	.byte	0x04, 0x17
        /*000a*/ 	.short	(.L_10 - .L_9)
.L_9:
        /*000c*/ 	.word	0x00000000
        /*0010*/ 	.short	0x0001
        /*0012*/ 	.short	0x0008
        /*0014*/ 	.byte	0x00, 0xf0, 0x21, 0x00


	//----- nvinfo : EIATTR_KPARAM_INFO
	.align		4
.L_10:
        /*0018*/ 	.byte	0x04, 0x17
        /*001a*/ 	.short	(.L_12 - .L_11)
.L_11:
        /*001c*/ 	.word	0x00000000
        /*0020*/ 	.short	0x0000
        /*0022*/ 	.short	0x0000
        /*0024*/ 	.byte	0x00, 0xf0, 0x21, 0x00


	//----- nvinfo : EIATTR_SPARSE_MMA_MASK
	.align		4
.L_12:
        /*0028*/ 	.byte	0x03, 0x50
        /*002a*/ 	.short	0x0000


	//----- nvinfo : EIATTR_MAXREG_COUNT
	.align		4
        /*002c*/ 	.byte	0x03, 0x1b
        /*002e*/ 	.short	0x00ff


	//----- nvinfo : EIATTR_EXTERNS
	.align		4
        /*0030*/ 	.byte	0x04, 0x0f
        /*0032*/ 	.short	(.L_14 - .L_13)


	//   ....[0]....
	.align		4
.L_13:
        /*0034*/ 	.word	index@(vprintf)


	//----- nvinfo : EIATTR_MERCURY_ISA_VERSION
	.align		4
.L_14:
        /*0038*/ 	.byte	0x03, 0x5f
        /*003a*/ 	.short	0x0101


	//----- nvinfo : EIATTR_VRC_CTA_INIT_COUNT
	.align		4
        /*003c*/ 	.byte	0x02, 0x4a
	.zero		1
	.zero		1


	//----- nvinfo : EIATTR_SYSCALL_OFFSETS
	.align		4
        /*0040*/ 	.byte	0x04, 0x46
        /*0042*/ 	.short	(.L_16 - .L_15)


	//   ....[0]....
.L_15:
        /*0044*/ 	.word	0x00000830


	//----- nvinfo : EIATTR_EXIT_INSTR_OFFSETS
	.align		4
.L_16:
        /*0048*/ 	.byte	0x04, 0x1c
        /*004a*/ 	.short	(.L_18 - .L_17)


	//   ....[0]....
.L_17:
        /*004c*/ 	.word	0x00000110


	//   ....[1]....
        /*0050*/ 	.word	0x000008b0


	//----- nvinfo : EIATTR_CRS_STACK_SIZE
	.align		4
.L_18:
        /*0054*/ 	.byte	0x04, 0x1e
        /*0056*/ 	.short	(.L_20 - .L_19)
.L_19:
        /*0058*/ 	.word	0x00000000


	//----- nvinfo : EIATTR_CBANK_PARAM_SIZE
	.align		4
.L_20:
        /*005c*/ 	.byte	0x03, 0x19
        /*005e*/ 	.short	0x0010


	//----- nvinfo : EIATTR_PARAM_CBANK
	.align		4
        /*0060*/ 	.byte	0x04, 0x0a
        /*0062*/ 	.short	(.L_22 - .L_21)
	.align		4
.L_21:
        /*0064*/ 	.word	index@(.nv.constant0._Z6searchmm)
        /*0068*/ 	.short	0x0380
        /*006a*/ 	.short	0x0010


	//----- nvinfo : EIATTR_SW_WAR
	.align		4
.L_22:
        /*006c*/ 	.byte	0x04, 0x36
        /*006e*/ 	.short	(.L_24 - .L_23)
.L_23:
        /*0070*/ 	.word	0x00000008
.L_24:


//--------------------- .nv.callgraph             --------------------------
	.section	.nv.callgraph,"",@"SHT_CUDA_CALLGRAPH"
	.align	4
	.sectionentsize	8
	.align		4
        /*0000*/ 	.word	0x00000000
	.align		4
        /*0004*/ 	.word	0xffffffff
	.align		4
        /*0008*/ 	.word	index@(_Z6searchmm)
	.align		4
        /*000c*/ 	.word	index@(vprintf)
	.align		4
        /*0010*/ 	.word	0x00000000
	.align		4
        /*0014*/ 	.word	0xfffffffe
	.align		4
        /*0018*/ 	.word	0x00000000
	.align		4
        /*001c*/ 	.word	0xfffffffd
	.align		4
        /*0020*/ 	.word	0x00000000
	.align		4
        /*0024*/ 	.word	0xfffffffc


//--------------------- .nv.constant4             --------------------------
	.section	.nv.constant4,"a",@progbits
	.align	8
	.align		8
.nv.constant4:
        /*0000*/ 	.dword	vprintf
	.align		8
        /*0008*/ 	.dword	$str


//--------------------- .text._Z6searchmm         --------------------------
	.section	.text._Z6searchmm,"ax",@progbits
	.align	128
        .global         _Z6searchmm
        .type           _Z6searchmm,@function
        .size           _Z6searchmm,(.L_x_7 - _Z6searchmm)
        .other          _Z6searchmm,@"STO_CUDA_ENTRY STV_DEFAULT"
_Z6searchmm:
.text._Z6searchmm:
[----:B------:R-:W0:Y:S01]  /*0000*/  LDC R1, c[0x0][0x37c] ;  /* 0x0000df00ff017b82 */ /* 0x000e220000000800 */
[----:B------:R-:W1:Y:S01]  /*0010*/  S2R R0, SR_TID.X ;  /* 0x0000000000007919 */ /* 0x000e620000002100 */
[----:B------:R-:W2:Y:S06]  /*0020*/  LDCU UR5, c[0x0][0x2fc] ;  /* 0x00005f80ff0577ac */ /* 0x000eac0008000800 */
[----:B------:R-:W1:Y:S01]  /*0030*/  S2UR UR6, SR_CTAID.X ;  /* 0x00000000000679c3 */ /* 0x000e620000002500 */
[----:B0-----:R-:W-:Y:S01]  /*0040*/  VIADD R1, R1, 0xfffffff0 ;  /* 0xfffffff001017836 */ /* 0x001fe20000000000 */
[----:B------:R-:W0:Y:S01]  /*0050*/  LDCU.128 UR8, c[0x0][0x380] ;  /* 0x00007000ff0877ac */ /* 0x000e220008000c00 */
[----:B------:R-:W3:Y:S05]  /*0060*/  LDCU UR4, c[0x0][0x2f8] ;  /* 0x00005f00ff0477ac */ /* 0x000eea0008000800 */
[----:B------:R-:W1:Y:S02]  /*0070*/  LDC R19, c[0x0][0x360] ;  /* 0x0000d800ff137b82 */ /* 0x000e640000000800 */
[----:B-1----:R-:W-:Y:S01]  /*0080*/  IMAD R0, R19, UR6, R0 ;  /* 0x0000000613007c24 */ /* 0x002fe2000f8e0200 */
[----:B------:R-:W1:Y:S04]  /*0090*/  LDCU UR6, c[0x0][0x370] ;  /* 0x00006e00ff0677ac */ /* 0x000e680008000800 */
[----:B0-----:R-:W-:-:S04]  /*00a0*/  IADD3 R18, P1, PT, R0, UR8, RZ ;  /* 0x0000000800127c10 */ /* 0x001fc8000ff3e0ff */
[----:B------:R-:W-:Y:S01]  /*00b0*/  ISETP.GE.U32.AND P0, PT, R18, UR10, PT ;  /* 0x0000000a12007c0c */ /* 0x000fe2000bf06070 */
[----:B------:R-:W-:Y:S01]  /*00c0*/  IMAD.X R17, RZ, RZ, UR9, P1 ;  /* 0x00000009ff117e24 */ /* 0x000fe200088e06ff */
[----:B---3--:R-:W-:-:S04]  /*00d0*/  IADD3 R16, P1, PT, R1, UR4, RZ ;  /* 0x0000000401107c10 */ /* 0x008fc8000ff3e0ff */
[----:B------:R-:W-:Y:S01]  /*00e0*/  ISETP.GE.U32.AND.EX P0, PT, R17, UR11, PT, P0 ;  /* 0x0000000b11007c0c */ /* 0x000fe2000bf06100 */
[----:B--2---:R-:W-:Y:S02]  /*00f0*/  IMAD.X R2, RZ, RZ, UR5, P1 ;  /* 0x00000005ff027e24 */ /* 0x004fe400088e06ff */
[----:B-1----:R-:W-:-:S10]  /*0100*/  IMAD R19, R19, UR6, RZ ;  /* 0x0000000613137c24 */ /* 0x002fd4000f8e02ff */
[----:B------:R-:W-:Y:S05]  /*0110*/  @P0 EXIT ;  /* 0x000000000000094d */ /* 0x000fea0003800000 */
.L_x_5:
[----:B------:R-:W-:Y:S01]  /*0120*/  LOP3.LUT R3, R18, 0xf3bcc909, RZ, 0x3c, !PT ;  /* 0xf3bcc90912037812 */ /* 0x000fe200078e3cff */
[----:B------:R-:W-:Y:S01]  /*0130*/  BSSY.RECONVERGENT B0, `(.L_x_0) ;  /* 0x0000060000007945 */ /* 0x000fe20003800200 */
[----:B------:R-:W-:Y:S02]  /*0140*/  LOP3.LUT R4, R17, 0x6a09e667, RZ, 0x3c, !PT ;  /* 0x6a09e66711047812 */ /* 0x000fe400078e3cff */
[----:B------:R-:W-:Y:S02]  /*0150*/  IADD3 R3, P0, PT, R3, 0x7f4a7c15, RZ ;  /* 0x7f4a7c1503037810 */ /* 0x000fe40007f1e0ff */
[----:B------:R-:W-:Y:S02]  /*0160*/  LOP3.LUT R8, R17, 0x8e703916, RZ, 0x3c, !PT ;  /* 0x8e70391611087812 */ /* 0x000fe400078e3cff */
[----:B------:R-:W-:Y:S02]  /*0170*/  IADD3.X R4, PT, PT, R4, -0x61c88647, RZ, P0, !PT ;  /* 0x9e3779b904047810 */ /* 0x000fe400007fe4ff */
[----:B------:R-:W-:-:S02]  /*0180*/  LOP3.LUT R7, R18, 0xee0724c5, RZ, 0x3c, !PT ;  /* 0xee0724c512077812 */ /* 0x000fc400078e3cff */
[----:B------:R-:W-:Y:S02]  /*0190*/  LOP3.LUT R4, R4, 0x218bc079, RZ, 0x3c, !PT ;  /* 0x218bc07904047812 */ /* 0x000fe400078e3cff */
[----:B------:R-:W-:Y:S02]  /*01a0*/  SHF.R.U32.HI R6, RZ, 0x1e, R8 ;  /* 0x0000001eff067819 */ /* 0x000fe40000011608 */
[----:B------:R-:W-:Y:S02]  /*01b0*/  SHF.R.U32.HI R0, RZ, 0x1e, R4 ;  /* 0x0000001eff007819 */ /* 0x000fe40000011604 */
[----:B------:R-:W-:Y:S02]  /*01c0*/  LOP3.LUT R3, R3, 0xba6ac103, RZ, 0x3c, !PT ;  /* 0xba6ac10303037812 */ /* 0x000fe400078e3cff */
[----:B------:R-:W-:Y:S02]  /*01d0*/  SHF.R.U64 R7, R7, 0x1e, R8 ;  /* 0x0000001e07077819 */ /* 0x000fe40000001208 */
[----:B------:R-:W-:-:S02]  /*01e0*/  LOP3.LUT R5, R6, 0x8e703916, R17, 0x96, !PT ;  /* 0x8e70391606057812 */ /* 0x000fc400078e9611 */
[----:B------:R-:W-:Y:S02]  /*01f0*/  LOP3.LUT R0, R0, R4, RZ, 0x3c, !PT ;  /* 0x0000000400007212 */ /* 0x000fe400078e3cff */
[----:B------:R-:W-:Y:S01]  /*0200*/  SHF.R.U64 R4, R3, 0x1e, R4 ;  /* 0x0000001e03047819 */ /* 0x000fe20000001204 */
[----:B------:R-:W-:Y:S01]  /*0210*/  IMAD R5, R5, 0x1ce4e5b9, RZ ;  /* 0x1ce4e5b905057824 */ /* 0x000fe200078e02ff */
[----:B------:R-:W-:Y:S01]  /*0220*/  LOP3.LUT R6, R7, 0xee0724c5, R18, 0x96, !PT ;  /* 0xee0724c507067812 */ /* 0x000fe200078e9612 */
[----:B------:R-:W-:Y:S01]  /*0230*/  IMAD R9, R0, 0x1ce4e5b9, RZ ;  /* 0x1ce4e5b900097824 */ /* 0x000fe200078e02ff */
[----:B------:R-:W-:-:S03]  /*0240*/  LOP3.LUT R4, R4, R3, RZ, 0x3c, !PT ;  /* 0x0000000304047212 */ /* 0x000fc600078e3cff */
[C---:B------:R-:W-:Y:S02]  /*0250*/  IMAD R3, R6.reuse, -0x40a7b893, R5 ;  /* 0xbf58476d06037824 */ /* 0x040fe400078e0205 */
[----:B------:R-:W-:-:S04]  /*0260*/  IMAD.WIDE.U32 R6, R6, 0x1ce4e5b9, RZ ;  /* 0x1ce4e5b906067825 */ /* 0x000fc800078e00ff */
[C---:B------:R-:W-:Y:S02]  /*0270*/  IMAD R9, R4.reuse, -0x40a7b893, R9 ;  /* 0xbf58476d04097824 */ /* 0x040fe400078e0209 */
[----:B------:R-:W-:-:S04]  /*0280*/  IMAD.WIDE.U32 R4, R4, 0x1ce4e5b9, RZ ;  /* 0x1ce4e5b904047825 */ /* 0x000fc800078e00ff */
[----:B------:R-:W-:Y:S02]  /*0290*/  IMAD.IADD R8, R7, 0x1, R3 ;  /* 0x0000000107087824 */ /* 0x000fe400078e0203 */
[----:B------:R-:W-:-:S03]  /*02a0*/  IMAD.IADD R3, R5, 0x1, R9 ;  /* 0x0000000105037824 */ /* 0x000fc600078e0209 */
[--C-:B------:R-:W-:Y:S02]  /*02b0*/  SHF.R.U32.HI R5, RZ, 0x1b, R8.reuse ;  /* 0x0000001bff057819 */ /* 0x100fe40000011608 */
[--C-:B------:R-:W-:Y:S02]  /*02c0*/  SHF.R.U32.HI R0, RZ, 0x1b, R3.reuse ;  /* 0x0000001bff007819 */ /* 0x100fe40000011603 */
[----:B------:R-:W-:Y:S02]  /*02d0*/  SHF.R.U64 R7, R6, 0x1b, R8 ;  /* 0x0000001b06077819 */ /* 0x000fe40000001208 */
[----:B------:R-:W-:Y:S02]  /*02e0*/  LOP3.LUT R5, R5, R8, RZ, 0x3c, !PT ;  /* 0x0000000805057212 */ /* 0x000fe400078e3cff */
[----:B------:R-:W-:Y:S02]  /*02f0*/  LOP3.LUT R0, R0, R3, RZ, 0x3c, !PT ;  /* 0x0000000300007212 */ /* 0x000fe400078e3cff */
[----:B------:R-:W-:Y:S01]  /*0300*/  SHF.R.U64 R3, R4, 0x1b, R3 ;  /* 0x0000001b04037819 */ /* 0x000fe20000001203 */
[----:B------:R-:W-:Y:S01]  /*0310*/  IMAD R5, R5, 0x133111eb, RZ ;  /* 0x133111eb05057824 */ /* 0x000fe200078e02ff */
[----:B------:R-:W-:Y:S01]  /*0320*/  LOP3.LUT R6, R7, R6, RZ, 0x3c, !PT ;  /* 0x0000000607067212 */ /* 0x000fe200078e3cff */
        /* <DEDUP_REMOVED lines=8> */
[----:B------:R-:W-:Y:S02]  /*03b0*/  SHF.R.U64 R5, R6, 0x1f, R7 ;  /* 0x0000001f06057819 */ /* 0x000fe40000001207 */
[--C-:B------:R-:W-:Y:S02]  /*03c0*/  SHF.R.U64 R11, R4, 0x1f, R3.reuse ;  /* 0x0000001f040b7819 */ /* 0x100fe40000001203 */
[----:B------:R-:W-:Y:S02]  /*03d0*/  SHF.R.U32.HI R13, RZ, 0x1f, R3 ;  /* 0x0000001fff0d7819 */ /* 0x000fe40000011603 */
[----:B------:R-:W-:Y:S02]  /*03e0*/  SHF.R.U32.HI R10, RZ, 0x1f, R7 ;  /* 0x0000001fff0a7819 */ /* 0x000fe40000011607 */
[----:B------:R-:W-:Y:S02]  /*03f0*/  LOP3.LUT R0, R5, R6, RZ, 0x3c, !PT ;  /* 0x0000000605007212 */ /* 0x000fe400078e3cff */
[----:B------:R-:W-:-:S02]  /*0400*/  LOP3.LUT R11, R11, R4, RZ, 0x3c, !PT ;  /* 0x000000040b0b7212 */ /* 0x000fc400078e3cff */
[----:B------:R-:W-:Y:S02]  /*0410*/  LOP3.LUT R13, R13, R3, RZ, 0x3c, !PT ;  /* 0x000000030d0d7212 */ /* 0x000fe400078e3cff */
[----:B------:R-:W-:Y:S02]  /*0420*/  LOP3.LUT R10, R10, R7, RZ, 0x3c, !PT ;  /* 0x000000070a0a7212 */ /* 0x000fe400078e3cff */
[----:B------:R-:W-:Y:S02]  /*0430*/  IADD3 R3, P0, PT, R11, R0, RZ ;  /* 0x000000000b037210 */ /* 0x000fe40007f1e0ff */
[----:B------:R-:W-:-:S03]  /*0440*/  LOP3.LUT R14, R0, R11, RZ, 0x3c, !PT ;  /* 0x0000000b000e7212 */ /* 0x000fc600078e3cff */
[----:B------:R-:W-:Y:S01]  /*0450*/  IMAD.X R4, R13, 0x1, R10, P0 ;  /* 0x000000010d047824 */ /* 0x000fe200000e060a */
[----:B------:R-:W-:Y:S01]  /*0460*/  LOP3.LUT R13, R10, R13, RZ, 0x3c, !PT ;  /* 0x0000000d0a0d7212 */ /* 0x000fe200078e3cff */
[----:B------:R-:W-:-:S03]  /*0470*/  IMAD.SHL.U32 R11, R14, 0x200000, RZ ;  /* 0x002000000e0b7824 */ /* 0x000fc600078e00ff */
[----:B------:R-:W-:Y:S02]  /*0480*/  SHF.L.W.U32.HI R5, R4, 0x11, R3 ;  /* 0x0000001104057819 */ /* 0x000fe40000010e03 */
[----:B------:R-:W-:Y:S02]  /*0490*/  SHF.L.W.U32.HI R3, R3, 0x11, R4 ;  /* 0x0000001103037819 */ /* 0x000fe40000010e04 */
[----:B------:R-:W-:Y:S02]  /*04a0*/  IADD3 R5, P0, PT, R5, R0, RZ ;  /* 0x0000000005057210 */ /* 0x000fe40007f1e0ff */
[----:B------:R-:W-:-:S03]  /*04b0*/  SHF.L.U64.HI R12, R14, 0x15, R13 ;  /* 0x000000150e0c7819 */ /* 0x000fc6000001020d */
[----:B------:R-:W-:Y:S01]  /*04c0*/  IMAD.X R4, R3, 0x1, R10, P0 ;  /* 0x0000000103047824 */ /* 0x000fe200000e060a */
[----:B------:R-:W-:Y:S02]  /*04d0*/  SHF.L.W.U32.HI R3, R10, 0x11, R0 ;  /* 0x000000110a037819 */ /* 0x000fe40000010e00 */
[----:B------:R-:W-:Y:S02]  /*04e0*/  SHF.L.W.U32.HI R0, R0, 0x11, R10 ;  /* 0x0000001100007819 */ /* 0x000fe40000010e0a */
[--C-:B------:R-:W-:Y:S02]  /*04f0*/  SHF.R.U64 R8, R5, 0xb, R4.reuse ;  /* 0x0000000b05087819 */ /* 0x100fe40000001204 */
[----:B------:R-:W-:Y:S02]  /*0500*/  SHF.R.U32.HI R9, RZ, 0xb, R4 ;  /* 0x0000000bff097819 */ /* 0x000fe40000011604 */
[----:B------:R-:W-:Y:S01]  /*0510*/  LOP3.LUT R11, R0, R11, RZ, 0x3c, !PT ;  /* 0x0000000b000b7212 */ /* 0x000fe200078e3cff */
[----:B------:R-:W-:Y:S01]  /*0520*/  IMAD.MOV.U32 R0, RZ, RZ, RZ ;  /* 0x000000ffff007224 */ /* 0x000fe200078e00ff */
[----:B------:R-:W0:Y:S01]  /*0530*/  I2F.F64.U64 R4, R8 ;  /* 0x0000000800047312 */ /* 0x000e220000301800 */
[----:B------:R-:W-:Y:S01]  /*0540*/  LOP3.LUT R12, R3, R12, RZ, 0x3c, !PT ;  /* 0x0000000c030c7212 */ /* 0x000fe200078e3cff */
[----:B0-----:R-:W-:Y:S01]  /*0550*/  DMUL R6, R4, 1.1102230246251565404e-16 ;  /* 0x3ca0000004067828 */ /* 0x001fe20000000000 */
[----:B------:R-:W-:-:S02]  /*0560*/  IMAD.MOV.U32 R4, RZ, RZ, -0x66666666 ;  /* 0x9999999aff047424 */ /* 0x000fc400078e00ff */
[----:B------:R-:W-:-:S06]  /*0570*/  IMAD.MOV.U32 R5, RZ, RZ, 0x3fa99999 ;  /* 0x3fa99999ff057424 */ /* 0x000fcc00078e00ff */
[----:B------:R-:W-:-:S14]  /*0580*/  DSETP.GEU.AND P0, PT, R6, R4, PT ;  /* 0x000000040600722a */ /* 0x000fdc0003f0e000 */
[----:B------:R-:W-:Y:S05]  /*0590*/  @P0 BRA `(.L_x_1) ;  /* 0x0000000000640947 */ /* 0x000fea0003800000 */
.L_x_2:
[----:B------:R-:W-:Y:S01]  /*05a0*/  LOP3.LUT R11, R11, R14, RZ, 0x3c, !PT ;  /* 0x0000000e0b0b7212 */ /* 0x000fe200078e3cff */
[----:B------:R-:W-:Y:S01]  /*05b0*/  VIADD R0, R0, 0x1 ;  /* 0x0000000100007836 */ /* 0x000fe20000000000 */
[----:B------:R-:W-:Y:S02]  /*05c0*/  SHF.L.W.U32.HI R10, R13, 0x1c, R14 ;  /* 0x0000001c0d0a7819 */ /* 0x000fe40000010e0e */
[----:B------:R-:W-:Y:S02]  /*05d0*/  LOP3.LUT R12, R12, R13, RZ, 0x3c, !PT ;  /* 0x0000000d0c0c7212 */ /* 0x000fe400078e3cff */
[----:B------:R-:W-:Y:S02]  /*05e0*/  SHF.L.W.U32.HI R3, R14, 0x1c, R13 ;  /* 0x0000001c0e037819 */ /* 0x000fe40000010e0d */
[----:B------:R-:W-:Y:S02]  /*05f0*/  IADD3 R6, P0, PT, R10, R11, RZ ;  /* 0x0000000b0a067210 */ /* 0x000fe40007f1e0ff */
[----:B------:R-:W-:-:S02]  /*0600*/  LOP3.LUT R14, R11, R10, RZ, 0x3c, !PT ;  /* 0x0000000a0b0e7212 */ /* 0x000fc400078e3cff */
[C---:B------:R-:W-:Y:S01]  /*0610*/  LOP3.LUT R13, R12.reuse, R3, RZ, 0x3c, !PT ;  /* 0x000000030c0d7212 */ /* 0x040fe200078e3cff */
[--C-:B------:R-:W-:Y:S01]  /*0620*/  IMAD.X R9, R3, 0x1, R12.reuse, P0 ;  /* 0x0000000103097824 */ /* 0x100fe200000e060c */
[----:B------:R-:W-:Y:S02]  /*0630*/  SHF.L.W.U32.HI R3, R12, 0x11, R11 ;  /* 0x000000110c037819 */ /* 0x000fe40000010e0b */
[----:B------:R-:W-:Y:S02]  /*0640*/  SHF.L.W.U32.HI R10, R11, 0x11, R12 ;  /* 0x000000110b0a7819 */ /* 0x000fe40000010e0c */
[----:B------:R-:W-:Y:S02]  /*0650*/  SHF.L.W.U32.HI R7, R9, 0x11, R6 ;  /* 0x0000001109077819 */ /* 0x000fe40000010e06 */
[----:B------:R-:W-:Y:S02]  /*0660*/  SHF.L.W.U32.HI R6, R6, 0x11, R9 ;  /* 0x0000001106067819 */ /* 0x000fe40000010e09 */
[----:B------:R-:W-:-:S05]  /*0670*/  IADD3 R7, P0, PT, R7, R11, RZ ;  /* 0x0000000b07077210 */ /* 0x000fca0007f1e0ff */
[----:B------:R-:W-:-:S05]  /*0680*/  IMAD.X R6, R6, 0x1, R12, P0 ;  /* 0x0000000106067824 */ /* 0x000fca00000e060c */
[--C-:B------:R-:W-:Y:S02]  /*0690*/  SHF.R.U64 R8, R7, 0xb, R6.reuse ;  /* 0x0000000b07087819 */ /* 0x100fe40000001206 */
[----:B------:R-:W-:-:S04]  /*06a0*/  SHF.R.U32.HI R9, RZ, 0xb, R6 ;  /* 0x0000000bff097819 */ /* 0x000fc80000011606 */
[----:B------:R-:W0:Y:S02]  /*06b0*/  I2F.F64.U64 R6, R8 ;  /* 0x0000000800067312 */ /* 0x000e240000301800 */
[----:B0-----:R-:W-:-:S08]  /*06c0*/  DMUL R6, R6, 1.1102230246251565404e-16 ;  /* 0x3ca0000006067828 */ /* 0x001fd00000000000 */
[----:B------:R-:W-:Y:S01]  /*06d0*/  DSETP.GEU.AND P0, PT, R6, R4, PT ;  /* 0x000000040600722a */ /* 0x000fe20003f0e000 */
[C---:B------:R-:W-:Y:S01]  /*06e0*/  IMAD.SHL.U32 R7, R14.reuse, 0x200000, RZ ;  /* 0x002000000e077824 */ /* 0x040fe200078e00ff */
[----:B------:R-:W-:-:S04]  /*06f0*/  SHF.L.U64.HI R6, R14, 0x15, R13 ;  /* 0x000000150e067819 */ /* 0x000fc8000001020d */
[----:B------:R-:W-:Y:S02]  /*0700*/  LOP3.LUT R12, R3, R6, RZ, 0x3c, !PT ;  /* 0x00000006030c7212 */ /* 0x000fe400078e3cff */
[----:B------:R-:W-:-:S06]  /*0710*/  LOP3.LUT R11, R10, R7, RZ, 0x3c, !PT ;  /* 0x000000070a0b7212 */ /* 0x000fcc00078e3cff */
[----:B------:R-:W-:Y:S05]  /*0720*/  @!P0 BRA `(.L_x_2) ;  /* 0xfffffffc009c8947 */ /* 0x000fea000383ffff */
.L_x_1:
[----:B------:R-:W-:Y:S05]  /*0730*/  BSYNC.RECONVERGENT B0 ;  /* 0x0000000000007941 */ /* 0x000fea0003800200 */
.L_x_0:
[----:B------:R-:W-:Y:S01]  /*0740*/  ISETP.GE.U32.AND P0, PT, R0, 0x8, PT ;  /* 0x000000080000780c */ /* 0x000fe20003f06070 */
[----:B------:R-:W-:-:S12]  /*0750*/  BSSY.RECONVERGENT B6, `(.L_x_3) ;  /* 0x000000f000067945 */ /* 0x000fd80003800200 */
[----:B------:R-:W-:Y:S05]  /*0760*/  @!P0 BRA `(.L_x_4) ;  /* 0x0000000000348947 */ /* 0x000fea0003800000 */
[----:B------:R-:W-:Y:S01]  /*0770*/  IMAD.MOV.U32 R10, RZ, RZ, R18 ;  /* 0x000000ffff0a7224 */ /* 0x000fe200078e0012 */
[----:B------:R-:W-:Y:S01]  /*0780*/  MOV R3, 0x0 ;  /* 0x0000000000037802 */ /* 0x000fe20000000f00 */
[----:B------:R-:W-:Y:S01]  /*0790*/  IMAD.MOV.U32 R11, RZ, RZ, R17 ;  /* 0x000000ffff0b7224 */ /* 0x000fe200078e0011 */
[----:B------:R0:W-:Y:S01]  /*07a0*/  STL [R1+0x8], R0 ;  /* 0x0000080001007387 */ /* 0x0001e20000100800 */
[----:B------:R-:W1:Y:S01]  /*07b0*/  LDCU.64 UR4, c[0x4][0x8] ;  /* 0x01000100ff0477ac */ /* 0x000e620008000a00 */
[----:B------:R0:W2:Y:S01]  /*07c0*/  LDC.64 R8, c[0x4][R3] ;  /* 0x0100000003087b82 */ /* 0x0000a20000000a00 */
[----:B------:R-:W-:Y:S01]  /*07d0*/  IMAD.MOV.U32 R6, RZ, RZ, R16 ;  /* 0x000000ffff067224 */ /* 0x000fe200078e0010 */
[----:B------:R0:W-:Y:S01]  /*07e0*/  STL.64 [R1], R10 ;  /* 0x0000000a01007387 */ /* 0x0001e20000100a00 */
[----:B------:R-:W-:Y:S02]  /*07f0*/  IMAD.MOV.U32 R7, RZ, RZ, R2 ;  /* 0x000000ffff077224 */ /* 0x000fe400078e0002 */
[----:B-1----:R-:W-:-:S02]  /*0800*/  IMAD.U32 R4, RZ, RZ, UR4 ;  /* 0x00000004ff047e24 */ /* 0x002fc4000f8e00ff */
[----:B0-----:R-:W-:-:S07]  /*0810*/  IMAD.U32 R5, RZ, RZ, UR5 ;  /* 0x00000005ff057e24 */ /* 0x001fce000f8e00ff */
[----:B------:R-:W-:-:S07]  /*0820*/  LEPC R20, `(.L_x_4) ;  /* 0x000000001014794e */ /* 0x000fce0000000000 */
[----:B--2---:R-:W-:Y:S05]  /*0830*/  CALL.ABS.NOINC R8 ;  /* 0x0000000008007343 */ /* 0x004fea0003c00000 */
.L_x_4:
[----:B------:R-:W-:Y:S05]  /*0840*/  BSYNC.RECONVERGENT B6 ;  /* 0x0000000000067941 */ /* 0x000fea0003800200 */
.L_x_3:
[----:B------:R-:W0:Y:S01]  /*0850*/  LDCU.64 UR4, c[0x0][0x388] ;  /* 0x00007100ff0477ac */ /* 0x000e220008000a00 */
[----:B------:R-:W-:-:S05]  /*0860*/  IADD3 R18, P0, PT, R19, R18, RZ ;  /* 0x0000001213127210 */ /* 0x000fca0007f1e0ff */
[----:B------:R-:W-:Y:S01]  /*0870*/  IMAD.X R17, RZ, RZ, R17, P0 ;  /* 0x000000ffff117224 */ /* 0x000fe200000e0611 */
[----:B0-----:R-:W-:-:S04]  /*0880*/  ISETP.GE.U32.AND P0, PT, R18, UR4, PT ;  /* 0x0000000412007c0c */ /* 0x001fc8000bf06070 */
[----:B------:R-:W-:-:S13]  /*0890*/  ISETP.GE.U32.AND.EX P0, PT, R17, UR5, PT, P0 ;  /* 0x0000000511007c0c */ /* 0x000fda000bf06100 */
[----:B------:R-:W-:Y:S05]  /*08a0*/  @!P0 BRA `(.L_x_5) ;  /* 0xfffffff8001c8947 */ /* 0x000fea000383ffff */
[----:B------:R-:W-:Y:S05]  /*08b0*/  EXIT ;  /* 0x000000000000794d */ /* 0x000fea0003800000 */
.L_x_6:
[----:B------:R-:W-:-:S00]  /*08c0*/  BRA `(.L_x_6) ;  /* 0xfffffffc00fc7947 */ /* 0x000fc0000383ffff */
[----:B------:R-:W-:-:S00]  /*08d0*/  NOP ;  /* 0x0000000000007918 */ /* 0x000fc00000000000 */
        /* <DEDUP_REMOVED lines=10> */
.L_x_7:


//--------------------- .nv.global.init           --------------------------
	.section	.nv.global.init,"aw",@progbits
.nv.global.init:
	.type		$str,@object
	.size		$str,(.L_0 - $str)
$str:
        /*0000*/ 	.byte	0x53, 0x65, 0x65, 0x64, 0x20, 0x25, 0x6c, 0x75, 0x20, 0x77, 0x69, 0x74, 0x68, 0x20, 0x25, 0x64
        /*0010*/ 	.byte	0x0a, 0x00
.L_0:


//--------------------- .nv.shared.reserved.0     --------------------------
	.section	.nv.shared.reserved.0,"aw",@nobits
	.weak		__nv_reservedSMEM_offset_0_alias
	.size		__nv_reservedSMEM_offset_0_alias, 0, 64
	.other		__nv_reservedSMEM_offset_0_alias,@"STO_CUDA_RESERVED_SHARED STV_DEFAULT"
__nv_reservedSMEM_offset_0_alias:
	.zero		0
	.zero		64


//--------------------- .nv.constant0._Z6searchmm --------------------------
	.section	.nv.constant0._Z6searchmm,"a",@progbits
	.sectionflags	@""
	.align	4
.nv.constant0._Z6searchmm:
	.zero		912


//--------------------- SYMBOLS --------------------------

	.type		.nv.reservedSmem.offset0,@object
	.size		.nv.reservedSmem.offset0,0x4
	.type		vprintf,@function
